	.headerflags	@"EF_CUDA_TEXMODE_UNIFIED EF_CUDA_64BIT_ADDRESS EF_CUDA_ACCELERATORS EF_CUDA_SM90 EF_CUDA_VIRTUAL_SM(EF_CUDA_SM90)"
	.elftype	@"ET_EXEC"


//--------------------- .nv.info                  --------------------------
	.section	.nv.info,"",@"SHT_CUDA_INFO"
	.align	4


	//----- nvinfo : EIATTR_REGCOUNT
	.align		4
        /*0000*/ 	.byte	0x04, 0x2f
        /*0002*/ 	.short	(.L_3 - .L_2)
	.align		4
.L_2:
        /*0004*/ 	.word	index@(triton_poi_fused__native_batch_norm_legit_no_training_13)
        /*0008*/ 	.word	0x00000016


	//----- nvinfo : EIATTR_MIN_STACK_SIZE
	.align		4
.L_3:
        /*000c*/ 	.byte	0x04, 0x12
        /*000e*/ 	.short	(.L_5 - .L_4)
	.align		4
.L_4:
        /*0010*/ 	.word	index@(triton_poi_fused__native_batch_norm_legit_no_training_13)
        /*0014*/ 	.word	0x00000000


	//----- nvinfo : EIATTR_FRAME_SIZE
	.align		4
.L_5:
        /*0018*/ 	.byte	0x04, 0x11
        /*001a*/ 	.short	(.L_7 - .L_6)
	.align		4
.L_6:
        /*001c*/ 	.word	index@(triton_poi_fused__native_batch_norm_legit_no_training_13)
        /*0020*/ 	.word	0x00000000


	//----- nvinfo : EIATTR_MIN_STACK_SIZE
	.align		4
.L_7:
        /*0024*/ 	.byte	0x04, 0x12
        /*0026*/ 	.short	(.L_9 - .L_8)
	.align		4
.L_8:
        /*0028*/ 	.word	index@(triton_poi_fused__native_batch_norm_legit_no_training_13)
        /*002c*/ 	.word	0x00000000
.L_9:


//--------------------- .nv.info.triton_poi_fused__native_batch_norm_legit_no_training_13 --------------------------
	.section	.nv.info.triton_poi_fused__native_batch_norm_legit_no_training_13,"",@"SHT_CUDA_INFO"
	.sectionflags	@""
	.align	4


	//----- nvinfo : EIATTR_CUDA_API_VERSION
	.align		4
        /*0000*/ 	.byte	0x04, 0x37
        /*0002*/ 	.short	(.L_11 - .L_10)
.L_10:
        /*0004*/ 	.word	0x0000007c


	//----- nvinfo : EIATTR_KPARAM_INFO
	.align		4
.L_11:
        /*0008*/ 	.byte	0x04, 0x17
        /*000a*/ 	.short	(.L_13 - .L_12)
.L_12:
        /*000c*/ 	.word	0x00000000
        /*0010*/ 	.short	0x0006
        /*0012*/ 	.short	0x0030
        /*0014*/ 	.byte	0x00, 0xf0, 0x11, 0x00


	//----- nvinfo : EIATTR_KPARAM_INFO
	.align		4
.L_13:
        /*0018*/ 	.byte	0x04, 0x17
        /*001a*/ 	.short	(.L_15 - .L_14)
.L_14:
        /*001c*/ 	.word	0x00000000
        /*0020*/ 	.short	0x0005
        /*0022*/ 	.short	0x0028
        /*0024*/ 	.byte	0x00, 0xf4, 0x21, 0x00


	//----- nvinfo : EIATTR_KPARAM_INFO
	.align		4
.L_15:
        /*0028*/ 	.byte	0x04, 0x17
        /*002a*/ 	.short	(.L_17 - .L_16)
.L_16:
        /*002c*/ 	.word	0x00000000
        /*0030*/ 	.short	0x0004
        /*0032*/ 	.short	0x0020
        /*0034*/ 	.byte	0x00, 0xf4, 0x21, 0x00


	//----- nvinfo : EIATTR_KPARAM_INFO
	.align		4
.L_17:
        /*0038*/ 	.byte	0x04, 0x17
        /*003a*/ 	.short	(.L_19 - .L_18)
.L_18:
        /*003c*/ 	.word	0x00000000
        /*0040*/ 	.short	0x0003
        /*0042*/ 	.short	0x0018
        /*0044*/ 	.byte	0x00, 0xf4, 0x21, 0x00


	//----- nvinfo : EIATTR_KPARAM_INFO
	.align		4
.L_19:
        /*0048*/ 	.byte	0x04, 0x17
        /*004a*/ 	.short	(.L_21 - .L_20)
.L_20:
        /*004c*/ 	.word	0x00000000
        /*0050*/ 	.short	0x0002
        /*0052*/ 	.short	0x0010
        /*0054*/ 	.byte	0x00, 0xf4, 0x21, 0x00


	//----- nvinfo : EIATTR_KPARAM_INFO
	.align		4
.L_21:
        /*0058*/ 	.byte	0x04, 0x17
        /*005a*/ 	.short	(.L_23 - .L_22)
.L_22:
        /*005c*/ 	.word	0x00000000
        /*0060*/ 	.short	0x0001
        /*0062*/ 	.short	0x0008
        /*0064*/ 	.byte	0x00, 0xf4, 0x21, 0x00


	//----- nvinfo : EIATTR_KPARAM_INFO
	.align		4
.L_23:
        /*0068*/ 	.byte	0x04, 0x17
        /*006a*/ 	.short	(.L_25 - .L_24)
.L_24:
        /*006c*/ 	.word	0x00000000
        /*0070*/ 	.short	0x0000
        /*0072*/ 	.short	0x0000
        /*0074*/ 	.byte	0x00, 0xf4, 0x21, 0x00


	//----- nvinfo : EIATTR_SPARSE_MMA_MASK
	.align		4
.L_25:
        /*0078*/ 	.byte	0x03, 0x50
        /*007a*/ 	.short	0x0000


	//----- nvinfo : EIATTR_MAXREG_COUNT
	.align		4
        /*007c*/ 	.byte	0x03, 0x1b
        /*007e*/ 	.short	0x00ff


	//----- nvinfo : EIATTR_EXIT_INSTR_OFFSETS
	.align		4
        /*0080*/ 	.byte	0x04, 0x1c
        /*0082*/ 	.short	(.L_27 - .L_26)


	//   ....[0]....
.L_26:
        /*0084*/ 	.word	0x000003d0


	//   ....[1]....
        /*0088*/ 	.word	0x000003f0


	//----- nvinfo : EIATTR_REQNTID
	.align		4
.L_27:
        /*008c*/ 	.byte	0x04, 0x10
        /*008e*/ 	.short	(.L_29 - .L_28)
.L_28:
        /*0090*/ 	.word	0x00000080
        /*0094*/ 	.word	0x00000001
        /*0098*/ 	.word	0x00000001


	//----- nvinfo : EIATTR_CBANK_PARAM_SIZE
	.align		4
.L_29:
        /*009c*/ 	.byte	0x03, 0x19
        /*009e*/ 	.short	0x0034


	//----- nvinfo : EIATTR_PARAM_CBANK
	.align		4
        /*00a0*/ 	.byte	0x04, 0x0a
        /*00a2*/ 	.short	(.L_31 - .L_30)
	.align		4
.L_30:
        /*00a4*/ 	.word	index@(.nv.constant0.triton_poi_fused__native_batch_norm_legit_no_training_13)
        /*00a8*/ 	.short	0x0210
        /*00aa*/ 	.short	0x0034


	//----- nvinfo : EIATTR_SW_WAR
	.align		4
.L_31:
        /*00ac*/ 	.byte	0x04, 0x36
        /*00ae*/ 	.short	(.L_33 - .L_32)
.L_32:
        /*00b0*/ 	.word	0x00000008
.L_33:


//--------------------- .nv.callgraph             --------------------------
	.section	.nv.callgraph,"",@"SHT_CUDA_CALLGRAPH"
	.align	4
	.sectionentsize	8
	.align		4
        /*0000*/ 	.word	0x00000000
	.align		4
        /*0004*/ 	.word	0xffffffff
	.align		4
        /*0008*/ 	.word	0x00000000
	.align		4
        /*000c*/ 	.word	0xfffffffe
	.align		4
        /*0010*/ 	.word	0x00000000
	.align		4
        /*0014*/ 	.word	0xfffffffd
	.align		4
        /*0018*/ 	.word	0x00000000
	.align		4
        /*001c*/ 	.word	0xfffffffc


//--------------------- .nv.constant4             --------------------------
	.section	.nv.constant4,"a",@progbits
	.align	8
	.align		8
.nv.constant4:
        /*0000*/ 	.dword	_$_str
	.align		8
        /*0008*/ 	.dword	_$_str_$_2


//--------------------- .text.triton_poi_fused__native_batch_norm_legit_no_training_13 --------------------------
	.section	.text.triton_poi_fused__native_batch_norm_legit_no_training_13,"ax",@progbits
	.align	128
        .global         triton_poi_fused__native_batch_norm_legit_no_training_13
        .type           triton_poi_fused__native_batch_norm_legit_no_training_13,@function
        .size           triton_poi_fused__native_batch_norm_legit_no_training_13,(.L_x_1 - triton_poi_fused__native_batch_norm_legit_no_training_13)
        .other          triton_poi_fused__native_batch_norm_legit_no_training_13,@"STO_CUDA_ENTRY STV_DEFAULT"
triton_poi_fused__native_batch_norm_legit_no_training_13:
.text.triton_poi_fused__native_batch_norm_legit_no_training_13:
[----:B------:R-:W0:Y:S01]  /*0000*/  LDC R1, c[0x0][0x28] ;  /* 0x00000a00ff017b82 */ /* 0x000e220000000800 */
[----:B------:R-:W1:Y:S07]  /*0010*/  S2R R0, SR_TID.X ;  /* 0x0000000000007919 */ /* 0x000e6e0000002100 */
[----:B------:R-:W2:Y:S01]  /*0020*/  LDC.64 R8, c[0x0][0x220] ;  /* 0x00008800ff087b82 */ /* 0x000ea20000000a00 */
[----:B------:R-:W-:Y:S01]  /*0030*/  ULDC.64 UR4, c[0x0][0x208] ;  /* 0x0000820000047ab9 */ /* 0x000fe20000000a00 */
[----:B------:R-:W3:Y:S06]  /*0040*/  S2R R3, SR_CTAID.X ;  /* 0x0000000000037919 */ /* 0x000eec0000002500 */
[----:B------:R-:W4:Y:S08]  /*0050*/  LDC.64 R12, c[0x0][0x210] ;  /* 0x00008400ff0c7b82 */ /* 0x000f300000000a00 */
[----:B------:R-:W5:Y:S08]  /*0060*/  LDC.64 R14, c[0x0][0x218] ;  /* 0x00008600ff0e7b82 */ /* 0x000f700000000a00 */
[----:B------:R-:W5:Y:S01]  /*0070*/  LDC.64 R16, c[0x0][0x228] ;  /* 0x00008a00ff107b82 */ /* 0x000f620000000a00 */
[----:B-1----:R-:W-:-:S07]  /*0080*/  SHF.L.U32 R0, R0, 0x1, RZ ;  /* 0x0000000100007819 */ /* 0x002fce00000006ff */
[----:B------:R-:W1:Y:S01]  /*0090*/  LDC.64 R18, c[0x0][0x230] ;  /* 0x00008c00ff127b82 */ /* 0x000e620000000a00 */
[----:B------:R-:W-:-:S04]  /*00a0*/  LOP3.LUT R0, R0, 0xfe, RZ, 0xc0, !PT ;  /* 0x000000fe00007812 */ /* 0x000fc800078ec0ff */
[----:B---3--:R-:W-:-:S04]  /*00b0*/  LEA R0, R3, R0, 0x8 ;  /* 0x0000000003007211 */ /* 0x008fc800078e40ff */
[C---:B------:R-:W-:Y:S01]  /*00c0*/  ISETP.GE.AND P4, PT, R0.reuse, 0x1800, PT ;  /* 0x000018000000780c */ /* 0x040fe20003f86270 */
[----:B------:R-:W-:-:S05]  /*00d0*/  IMAD.HI R2, R0, 0x2aaaaaab, RZ ;  /* 0x2aaaaaab00027827 */ /* 0x000fca00078e02ff */
[----:B------:R-:W-:-:S04]  /*00e0*/  SHF.R.U32.HI R3, RZ, 0x1f, R2 ;  /* 0x0000001fff037819 */ /* 0x000fc80000011602 */
[----:B------:R-:W-:-:S05]  /*00f0*/  LEA.HI R3, R2, R3, RZ, 0x1e ;  /* 0x0000000302037211 */ /* 0x000fca00078ff0ff */
[----:B------:R-:W-:Y:S01]  /*0100*/  IMAD R11, R3, -0x18, R0 ;  /* 0xffffffe8030b7824 */ /* 0x000fe200078e0200 */
[----:B------:R-:W-:-:S03]  /*0110*/  CS2R R2, SRZ ;  /* 0x0000000000027805 */ /* 0x000fc6000001ff00 */
[----:B--2---:R-:W-:-:S05]  /*0120*/  IMAD.WIDE R8, R11, 0x4, R8 ;  /* 0x000000040b087825 */ /* 0x004fca00078e0208 */
[----:B------:R2:W3:Y:S01]  /*0130*/  @!P4 LDG.E.EL.64 R2, desc[UR4][R8.64] ;  /* 0x000000040802c981 */ /* 0x0004e2000c2e1b00 */
[----:B------:R-:W-:Y:S02]  /*0140*/  CS2R R4, SRZ ;  /* 0x0000000000047805 */ /* 0x000fe4000001ff00 */
[----:B------:R-:W-:Y:S01]  /*0150*/  CS2R R6, SRZ ;  /* 0x0000000000067805 */ /* 0x000fe2000001ff00 */
[----:B----4-:R-:W-:-:S04]  /*0160*/  IMAD.WIDE R12, R0, 0x4, R12 ;  /* 0x00000004000c7825 */ /* 0x010fc800078e020c */
[C---:B-----5:R-:W-:Y:S01]  /*0170*/  IMAD.WIDE R14, R11.reuse, 0x4, R14 ;  /* 0x000000040b0e7825 */ /* 0x060fe200078e020e */
[----:B------:R-:W4:Y:S04]  /*0180*/  @!P4 LDG.E.64 R4, desc[UR4][R12.64] ;  /* 0x000000040c04c981 */ /* 0x000f28000c1e1b00 */
[----:B------:R5:W4:Y:S01]  /*0190*/  @!P4 LDG.E.EL.64 R6, desc[UR4][R14.64] ;  /* 0x000000040e06c981 */ /* 0x000b22000c2e1b00 */
[----:B0-----:R-:W-:Y:S01]  /*01a0*/  IMAD.WIDE R16, R11, 0x4, R16 ;  /* 0x000000040b107825 */ /* 0x001fe200078e0210 */
[----:B--2---:R-:W-:-:S03]  /*01b0*/  CS2R R8, SRZ ;  /* 0x0000000000087805 */ /* 0x004fc6000001ff00 */
[----:B-1----:R-:W-:Y:S01]  /*01c0*/  IMAD.WIDE R18, R11, 0x4, R18 ;  /* 0x000000040b127825 */ /* 0x002fe200078e0212 */
[----:B------:R-:W-:-:S04]  /*01d0*/  CS2R R10, SRZ ;  /* 0x00000000000a7805 */ /* 0x000fc8000001ff00 */
[----:B------:R-:W2:Y:S04]  /*01e0*/  @!P4 LDG.E.EL.64 R8, desc[UR4][R18.64] ;  /* 0x000000041208c981 */ /* 0x000ea8000c2e1b00 */
[----:B------:R-:W2:Y:S01]  /*01f0*/  @!P4 LDG.E.EL.64 R10, desc[UR4][R16.64] ;  /* 0x00000004100ac981 */ /* 0x000ea2000c2e1b00 */
[----:B-----5:R-:W-:Y:S01]  /*0200*/  HFMA2.MMA R15, -RZ, RZ, 1.625, 0 ;  /* 0x3e800000ff0f7435 */ /* 0x020fe200000001ff */
[----:B---3--:R-:W-:Y:S01]  /*0210*/  FADD R2, R2, 0.0010000000474974513054 ;  /* 0x3a83126f02027421 */ /* 0x008fe20000000000 */
[----:B------:R-:W-:-:S03]  /*0220*/  FADD R12, R3, 0.0010000000474974513054 ;  /* 0x3a83126f030c7421 */ /* 0x000fc60000000000 */
[----:B------:R0:W1:Y:S08]  /*0230*/  MUFU.SQRT R13, R2 ;  /* 0x00000002000d7308 */ /* 0x0000700000002000 */
[----:B------:R-:W3:Y:S01]  /*0240*/  MUFU.SQRT R14, R12 ;  /* 0x0000000c000e7308 */ /* 0x000ee20000002000 */
[----:B0-----:R-:W0:Y:S01]  /*0250*/  LDC.64 R2, c[0x0][0x238] ;  /* 0x00008e00ff027b82 */ /* 0x001e220000000a00 */
[----:B-1----:R-:W-:-:S02]  /*0260*/  FSETP.GT.AND P0, PT, R13, 8.50705917302346158658e+37, PT ;  /* 0x7e8000000d00780b */ /* 0x002fc40003f04000 */
[----:B------:R-:W-:Y:S02]  /*0270*/  FSETP.GEU.AND P2, PT, R13, 1.175494350822287508e-38, PT ;  /* 0x008000000d00780b */ /* 0x000fe40003f4e000 */
[C---:B---3--:R-:W-:Y:S02]  /*0280*/  FSETP.GT.AND P1, PT, R14.reuse, 8.50705917302346158658e+37, PT ;  /* 0x7e8000000e00780b */ /* 0x048fe40003f24000 */
[----:B------:R-:W-:-:S07]  /*0290*/  FSETP.GEU.AND P3, PT, R14, 1.175494350822287508e-38, PT ;  /* 0x008000000e00780b */ /* 0x000fce0003f6e000 */
[----:B------:R-:W-:-:S04]  /*02a0*/  @P0 FMUL R13, R13, 0.25 ;  /* 0x3e8000000d0d0820 */ /* 0x000fc80000400000 */
[----:B------:R-:W-:Y:S01]  /*02b0*/  @!P2 FMUL R13, R13, 16777216 ;  /* 0x4b8000000d0da820 */ /* 0x000fe20000400000 */
[----:B------:R-:W-:-:S04]  /*02c0*/  @P1 FMUL R14, R14, 0.25 ;  /* 0x3e8000000e0e1820 */ /* 0x000fc80000400000 */
[----:B------:R-:W-:Y:S01]  /*02d0*/  @!P3 FMUL R14, R14, 16777216 ;  /* 0x4b8000000e0eb820 */ /* 0x000fe20000400000 */
[----:B------:R-:W1:Y:S01]  /*02e0*/  MUFU.RCP R13, R13 ;  /* 0x0000000d000d7308 */ /* 0x000e620000001000 */
[----:B------:R-:W-:-:S07]  /*02f0*/  FSEL R12, R15, 1, P0 ;  /* 0x3f8000000f0c7808 */ /* 0x000fce0000000000 */
[----:B------:R-:W3:Y:S01]  /*0300*/  MUFU.RCP R14, R14 ;  /* 0x0000000e000e7308 */ /* 0x000ee20000001000 */
[----:B------:R-:W-:Y:S01]  /*0310*/  FSEL R15, R15, 1, P1 ;  /* 0x3f8000000f0f7808 */ /* 0x000fe20000800000 */
[----:B------:R-:W-:Y:S01]  /*0320*/  @!P2 FMUL R12, R12, 16777216 ;  /* 0x4b8000000c0ca820 */ /* 0x000fe20000400000 */
[----:B----4-:R-:W-:-:S03]  /*0330*/  FADD R4, -R6, R4 ;  /* 0x0000000406047221 */ /* 0x010fc60000000100 */
[----:B------:R-:W-:Y:S01]  /*0340*/  @!P3 FMUL R15, R15, 16777216 ;  /* 0x4b8000000f0fb820 */ /* 0x000fe20000400000 */
[----:B------:R-:W-:Y:S01]  /*0350*/  FADD R5, -R7, R5 ;  /* 0x0000000507057221 */ /* 0x000fe20000000100 */
[----:B-1----:R-:W-:Y:S02]  /*0360*/  FMUL R13, R13, R12 ;  /* 0x0000000c0d0d7220 */ /* 0x002fe40000400000 */
[----:B---3--:R-:W-:Y:S02]  /*0370*/  FMUL R6, R14, R15 ;  /* 0x0000000f0e067220 */ /* 0x008fe40000400000 */
[----:B------:R-:W-:Y:S02]  /*0380*/  FMUL R13, R4, R13 ;  /* 0x0000000d040d7220 */ /* 0x000fe40000400000 */
[----:B------:R-:W-:Y:S01]  /*0390*/  FMUL R6, R5, R6 ;  /* 0x0000000605067220 */ /* 0x000fe20000400000 */
[----:B0-----:R-:W-:-:S04]  /*03a0*/  IMAD.WIDE R2, R0, 0x4, R2 ;  /* 0x0000000400027825 */ /* 0x001fc800078e0202 */
[----:B--2---:R-:W-:Y:S01]  /*03b0*/  FFMA R8, R13, R10, R8 ;  /* 0x0000000a0d087223 */ /* 0x004fe20000000008 */
[----:B------:R-:W-:Y:S01]  /*03c0*/  FFMA R9, R6, R11, R9 ;  /* 0x0000000b06097223 */ /* 0x000fe20000000009 */
[----:B------:R-:W-:Y:S06]  /*03d0*/  @P4 EXIT ;  /* 0x000000000000494d */ /* 0x000fec0003800000 */
[----:B------:R-:W-:Y:S01]  /*03e0*/  STG.E.64 desc[UR4][R2.64], R8 ;  /* 0x0000000802007986 */ /* 0x000fe2000c101b04 */
[----:B------:R-:W-:Y:S05]  /*03f0*/  EXIT ;  /* 0x000000000000794d */ /* 0x000fea0003800000 */
.L_x_0:
[----:B------:R-:W-:-:S00]  /*0400*/  BRA `(.L_x_0) ;  /* 0xfffffffc00fc7947 */ /* 0x000fc0000383ffff */
[----:B------:R-:W-:-:S00]  /*0410*/  NOP ;  /* 0x0000000000007918 */ /* 0x000fc00000000000 */
        /* <DEDUP_REMOVED lines=14> */
.L_x_1:


//--------------------- .nv.global.init           --------------------------
	.section	.nv.global.init,"aw",@progbits
.nv.global.init:
	.type		_$_str,@object
	.size		_$_str,(_$_str_$_2 - _$_str)
_$_str:
        /*0000*/ 	.byte	0x5f, 0x5f, 0x43, 0x55, 0x44, 0x41, 0x5f, 0x46, 0x54, 0x5a, 0x00
	.type		_$_str_$_2,@object
	.size		_$_str_$_2,(.L_1 - _$_str_$_2)
_$_str_$_2:
        /*000b*/ 	.byte	0x5f, 0x5f, 0x43, 0x55, 0x44, 0x41, 0x5f, 0x50, 0x52, 0x45, 0x43, 0x5f, 0x53, 0x51, 0x52, 0x54
        /*001b*/ 	.byte	0x00
.L_1:


//--------------------- .nv.constant0.triton_poi_fused__native_batch_norm_legit_no_training_13 --------------------------
	.section	.nv.constant0.triton_poi_fused__native_batch_norm_legit_no_training_13,"a",@progbits
	.sectionflags	@""
	.align	4
.nv.constant0.triton_poi_fused__native_batch_norm_legit_no_training_13:
	.zero		580
